//
// Generated by NVIDIA NVVM Compiler
//
// Compiler Build ID: CL-36424714
// Cuda compilation tools, release 13.0, V13.0.88
// Based on NVVM 20.0.0
//

.version 9.0
.target sm_100
.address_size 64

	// .globl	_Z16reduceNeighboredPiS_j

.visible .entry _Z16reduceNeighboredPiS_j(
	.param .u64 .ptr .align 1 _Z16reduceNeighboredPiS_j_param_0,
	.param .u64 .ptr .align 1 _Z16reduceNeighboredPiS_j_param_1,
	.param .u32 _Z16reduceNeighboredPiS_j_param_2
)
{
	.reg .pred 	%p<6>;
	.reg .b32 	%r<17>;
	.reg .b64 	%rd<13>;

	ld.param.u64 	%rd3, [_Z16reduceNeighboredPiS_j_param_0];
	ld.param.u64 	%rd2, [_Z16reduceNeighboredPiS_j_param_1];
	ld.param.u32 	%r7, [_Z16reduceNeighboredPiS_j_param_2];
	cvta.to.global.u64 	%rd4, %rd3;
	mov.u32 	%r1, %tid.x;
	mov.u32 	%r2, %ctaid.x;
	mov.u32 	%r3, %ntid.x;
	mul.lo.s32 	%r8, %r2, %r3;
	add.s32 	%r9, %r8, %r1;
	mul.wide.u32 	%rd5, %r8, 4;
	add.s64 	%rd1, %rd4, %rd5;
	setp.ge.u32 	%p1, %r9, %r7;
	@%p1 bra 	$L__BB0_8;
	setp.lt.u32 	%p2, %r3, 2;
	@%p2 bra 	$L__BB0_6;
	mov.b32 	%r16, 1;
$L__BB0_3:
	shl.b32 	%r5, %r16, 1;
	mul.lo.s32 	%r6, %r5, %r1;
	setp.ge.u32 	%p3, %r6, %r3;
	@%p3 bra 	$L__BB0_5;
	add.s32 	%r11, %r6, %r16;
	mul.wide.u32 	%rd6, %r11, 4;
	add.s64 	%rd7, %rd1, %rd6;
	ld.global.u32 	%r12, [%rd7];
	mul.wide.u32 	%rd8, %r6, 4;
	add.s64 	%rd9, %rd1, %rd8;
	ld.global.u32 	%r13, [%rd9];
	add.s32 	%r14, %r13, %r12;
	st.global.u32 	[%rd9], %r14;
$L__BB0_5:
	bar.sync 	0;
	setp.lt.u32 	%p4, %r5, %r3;
	mov.u32 	%r16, %r5;
	@%p4 bra 	$L__BB0_3;
$L__BB0_6:
	setp.ne.s32 	%p5, %r1, 0;
	@%p5 bra 	$L__BB0_8;
	ld.global.u32 	%r15, [%rd1];
	cvta.to.global.u64 	%rd10, %rd2;
	mul.wide.u32 	%rd11, %r2, 4;
	add.s64 	%rd12, %rd10, %rd11;
	st.global.u32 	[%rd12], %r15;
$L__BB0_8:
	ret;

}


// ===== COMPILED SASS (sm_100) =====

	.target	sm_100

	.elftype	@"ET_EXEC"


//--------------------- .note.nv.tkinfo           --------------------------
	.section	.note.nv.tkinfo,"",@"SHT_NOTE"
	.sectionflags	@"SHF_NOTE_NV_TKINFO"
	.tkinfo
        /*0018*/ 	.word	0x00000002
        /*0030*/ 	.string	""
        /*0030*/ 	.string	"ptxas"
        /*0030*/ 	.string	"Cuda compilation tools, release 13.0, V13.0.88"
        /*0030*/ 	.string	"Build cuda_13.0.r13.0/compiler.36424714_0"
        /*0030*/ 	.string	"-arch sm_100 -m 64 "



//--------------------- .note.nv.cuinfo           --------------------------
	.section	.note.nv.cuinfo,"",@"SHT_NOTE"
	.sectionflags	@"SHF_NOTE_NV_CUINFO"
        /*0018*/ 	.short	0x0002
        /*001a*/ 	.short	0x0064
        /*001c*/ 	.short	0x0082
	.zero		2


//--------------------- .nv.info                  --------------------------
	.section	.nv.info,"",@"SHT_CUDA_INFO"
	.align	4


	//----- nvinfo : EIATTR_REGCOUNT
	.align		4
        /*0000*/ 	.byte	0x04, 0x2f
        /*0002*/ 	.short	(.L_1 - .L_0)
	.align		4
.L_0:
        /*0004*/ 	.word	index@(_Z16reduceNeighboredPiS_j)
        /*0008*/ 	.word	0x0000000e


	//----- nvinfo : EIATTR_FRAME_SIZE
	.align		4
.L_1:
        /*000c*/ 	.byte	0x04, 0x11
        /*000e*/ 	.short	(.L_3 - .L_2)
	.align		4
.L_2:
        /*0010*/ 	.word	index@(_Z16reduceNeighboredPiS_j)
        /*0014*/ 	.word	0x00000000


	//----- nvinfo : EIATTR_MIN_STACK_SIZE
	.align		4
.L_3:
        /*0018*/ 	.byte	0x04, 0x12
        /*001a*/ 	.short	(.L_5 - .L_4)
	.align		4
.L_4:
        /*001c*/ 	.word	index@(_Z16reduceNeighboredPiS_j)
        /*0020*/ 	.word	0x00000000
.L_5:


//--------------------- .nv.compat                --------------------------
	.section	.nv.compat,"",@"SHT_CUDA_COMPAT_INFO"
	.align	4
        /*0000*/ 	.byte	0x02, 0x09, 0x00, 0x00, 0x02, 0x02, 0x01, 0x00, 0x02, 0x05, 0x05, 0x00, 0x03, 0x07, 0x01, 0x01
        /*0010*/ 	.byte	0x02, 0x03, 0x00, 0x00, 0x02, 0x06, 0x01, 0x00, 0x04, 0x0b, 0x08, 0x00, 0x09, 0x00, 0x00, 0x00
        /*0020*/ 	.byte	0x00, 0x00, 0x00, 0x00


//--------------------- .nv.info._Z16reduceNeighboredPiS_j --------------------------
	.section	.nv.info._Z16reduceNeighboredPiS_j,"",@"SHT_CUDA_INFO"
	.sectionflags	@""
	.align	4


	//----- nvinfo : EIATTR_CUDA_API_VERSION
	.align		4
        /*0000*/ 	.byte	0x04, 0x37
        /*0002*/ 	.short	(.L_7 - .L_6)
.L_6:
        /*0004*/ 	.word	0x00000082


	//----- nvinfo : EIATTR_KPARAM_INFO
	.align		4
.L_7:
        /*0008*/ 	.byte	0x04, 0x17
        /*000a*/ 	.short	(.L_9 - .L_8)
.L_8:
        /*000c*/ 	.word	0x00000000
        /*0010*/ 	.short	0x0002
        /*0012*/ 	.short	0x0010
        /*0014*/ 	.byte	0x00, 0xf0, 0x11, 0x00


	//----- nvinfo : EIATTR_KPARAM_INFO
	.align		4
.L_9:
        /*0018*/ 	.byte	0x04, 0x17
        /*001a*/ 	.short	(.L_11 - .L_10)
.L_10:
        /*001c*/ 	.word	0x00000000
        /*0020*/ 	.short	0x0001
        /*0022*/ 	.short	0x0008
        /*0024*/ 	.byte	0x00, 0xf5, 0x21, 0x00


	//----- nvinfo : EIATTR_KPARAM_INFO
	.align		4
.L_11:
        /*0028*/ 	.byte	0x04, 0x17
        /*002a*/ 	.short	(.L_13 - .L_12)
.L_12:
        /*002c*/ 	.word	0x00000000
        /*0030*/ 	.short	0x0000
        /*0032*/ 	.short	0x0000
        /*0034*/ 	.byte	0x00, 0xf5, 0x21, 0x00


	//----- nvinfo : EIATTR_SPARSE_MMA_MASK
	.align		4
.L_13:
        /*0038*/ 	.byte	0x03, 0x50
        /*003a*/ 	.short	0x0000


	//----- nvinfo : EIATTR_MAXREG_COUNT
	.align		4
        /*003c*/ 	.byte	0x03, 0x1b
        /*003e*/ 	.short	0x00ff


	//----- nvinfo : EIATTR_NUM_BARRIERS
	.align		4
        /*0040*/ 	.byte	0x02, 0x4c
        /*0042*/ 	.byte	0x01
	.zero		1


	//----- nvinfo : EIATTR_MERCURY_ISA_VERSION
	.align		4
        /*0044*/ 	.byte	0x03, 0x5f
        /*0046*/ 	.short	0x0101


	//----- nvinfo : EIATTR_VRC_CTA_INIT_COUNT
	.align		4
        /*0048*/ 	.byte	0x02, 0x4a
	.zero		1
	.zero		1


	//----- nvinfo : EIATTR_EXIT_INSTR_OFFSETS
	.align		4
        /*004c*/ 	.byte	0x04, 0x1c
        /*004e*/ 	.short	(.L_15 - .L_14)


	//   ....[0]....
.L_14:
        /*0050*/ 	.word	0x00000090


	//   ....[1]....
        /*0054*/ 	.word	0x00000210


	//   ....[2]....
        /*0058*/ 	.word	0x00000260


	//----- nvinfo : EIATTR_CRS_STACK_SIZE
	.align		4
.L_15:
        /*005c*/ 	.byte	0x04, 0x1e
        /*005e*/ 	.short	(.L_17 - .L_16)
.L_16:
        /*0060*/ 	.word	0x00000000


	//----- nvinfo : EIATTR_CBANK_PARAM_SIZE
	.align		4
.L_17:
        /*0064*/ 	.byte	0x03, 0x19
        /*0066*/ 	.short	0x0014


	//----- nvinfo : EIATTR_PARAM_CBANK
	.align		4
        /*0068*/ 	.byte	0x04, 0x0a
        /*006a*/ 	.short	(.L_19 - .L_18)
	.align		4
.L_18:
        /*006c*/ 	.word	index@(.nv.constant0._Z16reduceNeighboredPiS_j)
        /*0070*/ 	.short	0x0380
        /*0072*/ 	.short	0x0014


	//----- nvinfo : EIATTR_SW_WAR
	.align		4
.L_19:
        /*0074*/ 	.byte	0x04, 0x36
        /*0076*/ 	.short	(.L_21 - .L_20)
.L_20:
        /*0078*/ 	.word	0x00000008
.L_21:


//--------------------- .nv.callgraph             --------------------------
	.section	.nv.callgraph,"",@"SHT_CUDA_CALLGRAPH"
	.align	4
	.sectionentsize	8
	.align		4
        /*0000*/ 	.word	0x00000000
	.align		4
        /*0004*/ 	.word	0xffffffff
	.align		4
        /*0008*/ 	.word	0x00000000
	.align		4
        /*000c*/ 	.word	0xfffffffe
	.align		4
        /*0010*/ 	.word	0x00000000
	.align		4
        /*0014*/ 	.word	0xfffffffd
	.align		4
        /*0018*/ 	.word	0x00000000
	.align		4
        /*001c*/ 	.word	0xfffffffc


//--------------------- .text._Z16reduceNeighboredPiS_j --------------------------
	.section	.text._Z16reduceNeighboredPiS_j,"ax",@progbits
	.align	128
        .global         _Z16reduceNeighboredPiS_j
        .type           _Z16reduceNeighboredPiS_j,@function
        .size           _Z16reduceNeighboredPiS_j,(.L_x_5 - _Z16reduceNeighboredPiS_j)
        .other          _Z16reduceNeighboredPiS_j,@"STO_CUDA_ENTRY STV_DEFAULT"
_Z16reduceNeighboredPiS_j:
.text._Z16reduceNeighboredPiS_j:
[----:B------:R-:W-:Y:S01]  /*0000*/  LDC R1, c[0x0][0x37c] ;  /* 0x0000df00ff017b82 */ /* 0x000fe20000000800 */
[----:B------:R-:W0:Y:S01]  /*0010*/  S2R R11, SR_CTAID.X ;  /* 0x00000000000b7919 */ /* 0x000e220000002500 */
[----:B------:R-:W0:Y:S01]  /*0020*/  LDCU UR6, c[0x0][0x360] ;  /* 0x00006c00ff0677ac */ /* 0x000e220008000800 */
[----:B------:R-:W1:Y:S01]  /*0030*/  S2R R0, SR_TID.X ;  /* 0x0000000000007919 */ /* 0x000e620000002100 */
[----:B------:R-:W2:Y:S01]  /*0040*/  LDCU UR4, c[0x0][0x390] ;  /* 0x00007200ff0477ac */ /* 0x000ea20008000800 */
[----:B0-----:R-:W-:-:S05]  /*0050*/  IMAD R5, R11, UR6, RZ ;  /* 0x000000060b057c24 */ /* 0x001fca000f8e02ff */
[----:B-1----:R-:W-:-:S04]  /*0060*/  IADD3 R2, PT, PT, R5, R0, RZ ;  /* 0x0000000005027210 */ /* 0x002fc80007ffe0ff */
[----:B--2---:R-:W-:Y:S02]  /*0070*/  ISETP.GE.U32.AND P0, PT, R2, UR4, PT ;  /* 0x0000000402007c0c */ /* 0x004fe4000bf06070 */
[----:B------:R-:W0:Y:S11]  /*0080*/  LDC.64 R2, c[0x0][0x380] ;  /* 0x0000e000ff027b82 */ /* 0x000e360000000a00 */
[----:B------:R-:W-:Y:S05]  /*0090*/  @P0 EXIT ;  /* 0x000000000000094d */ /* 0x000fea0003800000 */
[----:B------:R-:W-:Y:S01]  /*00a0*/  UISETP.GE.U32.AND UP0, UPT, UR6, 0x2, UPT ;  /* 0x000000020600788c */ /* 0x000fe2000bf06070 */
[----:B0-----:R-:W-:Y:S01]  /*00b0*/  IMAD.WIDE.U32 R2, R5, 0x4, R2 ;  /* 0x0000000405027825 */ /* 0x001fe200078e0002 */
[----:B------:R-:W0:Y:S07]  /*00c0*/  LDCU.64 UR8, c[0x0][0x358] ;  /* 0x00006b00ff0877ac */ /* 0x000e2e0008000a00 */
[----:B------:R-:W-:Y:S05]  /*00d0*/  BRA.U !UP0, `(.L_x_0) ;  /* 0x0000000108487547 */ /* 0x000fea000b800000 */
[----:B------:R-:W-:-:S05]  /*00e0*/  UMOV UR4, 0x1 ;  /* 0x0000000100047882 */ /* 0x000fca0000000000 */
.L_x_3:
[----:B------:R-:W-:Y:S01]  /*00f0*/  USHF.L.U32 UR5, UR4, 0x1, URZ ;  /* 0x0000000104057899 */ /* 0x000fe200080006ff */
[----:B------:R-:W-:Y:S05]  /*0100*/  BSSY.RECONVERGENT B0, `(.L_x_1) ;  /* 0x000000b000007945 */ /* 0x000fea0003800200 */
[----:B-1----:R-:W-:-:S05]  /*0110*/  IMAD R7, R0, UR5, RZ ;  /* 0x0000000500077c24 */ /* 0x002fca000f8e02ff */
[----:B------:R-:W-:-:S13]  /*0120*/  ISETP.GE.U32.AND P0, PT, R7, UR6, PT ;  /* 0x0000000607007c0c */ /* 0x000fda000bf06070 */
[----:B------:R-:W-:Y:S05]  /*0130*/  @P0 BRA `(.L_x_2) ;  /* 0x00000000001c0947 */ /* 0x000fea0003800000 */
[C---:B------:R-:W-:Y:S01]  /*0140*/  IADD3 R5, PT, PT, R7.reuse, UR4, RZ ;  /* 0x0000000407057c10 */ /* 0x040fe2000fffe0ff */
[----:B------:R-:W-:-:S04]  /*0150*/  IMAD.WIDE.U32 R6, R7, 0x4, R2 ;  /* 0x0000000407067825 */ /* 0x000fc800078e0002 */
[----:B------:R-:W-:Y:S01]  /*0160*/  IMAD.WIDE.U32 R4, R5, 0x4, R2 ;  /* 0x0000000405047825 */ /* 0x000fe200078e0002 */
[----:B0-----:R-:W2:Y:S05]  /*0170*/  LDG.E R9, desc[UR8][R6.64] ;  /* 0x0000000806097981 */ /* 0x001eaa000c1e1900 */
[----:B------:R-:W2:Y:S02]  /*0180*/  LDG.E R4, desc[UR8][R4.64] ;  /* 0x0000000804047981 */ /* 0x000ea4000c1e1900 */
[----:B--2---:R-:W-:-:S05]  /*0190*/  IADD3 R9, PT, PT, R4, R9, RZ ;  /* 0x0000000904097210 */ /* 0x004fca0007ffe0ff */
[----:B------:R1:W-:Y:S02]  /*01a0*/  STG.E desc[UR8][R6.64], R9 ;  /* 0x0000000906007986 */ /* 0x0003e4000c101908 */
.L_x_2:
[----:B0-----:R-:W-:Y:S05]  /*01b0*/  BSYNC.RECONVERGENT B0 ;  /* 0x0000000000007941 */ /* 0x001fea0003800200 */
.L_x_1:
[----:B------:R-:W-:Y:S01]  /*01c0*/  BAR.SYNC.DEFER_BLOCKING 0x0 ;  /* 0x0000000000007b1d */ /* 0x000fe20000010000 */
[----:B------:R-:W-:-:S05]  /*01d0*/  UISETP.GE.U32.AND UP0, UPT, UR5, UR6, UPT ;  /* 0x000000060500728c */ /* 0x000fca000bf06070 */
[----:B------:R-:W-:-:S04]  /*01e0*/  UMOV UR4, UR5 ;  /* 0x0000000500047c82 */ /* 0x000fc80008000000 */
[----:B------:R-:W-:Y:S05]  /*01f0*/  BRA.U !UP0, `(.L_x_3) ;  /* 0xfffffffd08bc7547 */ /* 0x000fea000b83ffff */
.L_x_0:
[----:B------:R-:W-:-:S13]  /*0200*/  ISETP.NE.AND P0, PT, R0, RZ, PT ;  /* 0x000000ff0000720c */ /* 0x000fda0003f05270 */
[----:B0-----:R-:W-:Y:S05]  /*0210*/  @P0 EXIT ;  /* 0x000000000000094d */ /* 0x001fea0003800000 */
[----:B------:R-:W2:Y:S01]  /*0220*/  LDG.E R3, desc[UR8][R2.64] ;  /* 0x0000000802037981 */ /* 0x000ea2000c1e1900 */
[----:B------:R-:W0:Y:S02]  /*0230*/  LDC.64 R4, c[0x0][0x388] ;  /* 0x0000e200ff047b82 */ /* 0x000e240000000a00 */
[----:B0-----:R-:W-:-:S05]  /*0240*/  IMAD.WIDE.U32 R4, R11, 0x4, R4 ;  /* 0x000000040b047825 */ /* 0x001fca00078e0004 */
[----:B--2---:R-:W-:Y:S01]  /*0250*/  STG.E desc[UR8][R4.64], R3 ;  /* 0x0000000304007986 */ /* 0x004fe2000c101908 */
[----:B------:R-:W-:Y:S05]  /*0260*/  EXIT ;  /* 0x000000000000794d */ /* 0x000fea0003800000 */
.L_x_4:
[----:B------:R-:W-:-:S00]  /*0270*/  BRA `(.L_x_4) ;  /* 0xfffffffc00fc7947 */ /* 0x000fc0000383ffff */
[----:B------:R-:W-:-:S00]  /*0280*/  NOP ;  /* 0x0000000000007918 */ /* 0x000fc00000000000 */
[----:B------:R-:W-:-:S00]  /*0290*/  NOP ;  /* 0x0000000000007918 */ /* 0x000fc00000000000 */
[----:B------:R-:W-:-:S00]  /*02a0*/  NOP ;  /* 0x0000000000007918 */ /* 0x000fc00000000000 */
[----:B------:R-:W-:-:S00]  /*02b0*/  NOP ;  /* 0x0000000000007918 */ /* 0x000fc00000000000 */
[----:B------:R-:W-:-:S00]  /*02c0*/  NOP ;  /* 0x0000000000007918 */ /* 0x000fc00000000000 */
[----:B------:R-:W-:-:S00]  /*02d0*/  NOP ;  /* 0x0000000000007918 */ /* 0x000fc00000000000 */
[----:B------:R-:W-:-:S00]  /*02e0*/  NOP ;  /* 0x0000000000007918 */ /* 0x000fc00000000000 */
[----:B------:R-:W-:-:S00]  /*02f0*/  NOP ;  /* 0x0000000000007918 */ /* 0x000fc00000000000 */
.L_x_5:


//--------------------- .nv.shared.reserved.0     --------------------------
	.section	.nv.shared.reserved.0,"aw",@nobits
	.weak		__nv_reservedSMEM_offset_0_alias
	.size		__nv_reservedSMEM_offset_0_alias, 0, 64
	.other		__nv_reservedSMEM_offset_0_alias,@"STO_CUDA_RESERVED_SHARED STV_DEFAULT"
__nv_reservedSMEM_offset_0_alias:
	.zero		0
	.zero		64


//--------------------- .nv.constant0._Z16reduceNeighboredPiS_j --------------------------
	.section	.nv.constant0._Z16reduceNeighboredPiS_j,"a",@progbits
	.sectionflags	@""
	.align	4
.nv.constant0._Z16reduceNeighboredPiS_j:
	.zero		916


//--------------------- SYMBOLS --------------------------

	.type		.nv.reservedSmem.offset0,@object
	.size		.nv.reservedSmem.offset0,0x4
